//
// Generated by NVIDIA NVVM Compiler
//
// Compiler Build ID: CL-36424714
// Cuda compilation tools, release 13.0, V13.0.88
// Based on NVVM 20.0.0
//

.version 9.0
.target sm_100
.address_size 64

	// .globl	binToHex

.visible .entry binToHex(
	.param .u64 .ptr .align 1 binToHex_param_0,
	.param .u64 .ptr .align 1 binToHex_param_1
)
{
	.reg .pred 	%p<3>;
	.reg .b16 	%rs<7>;
	.reg .b32 	%r<9>;
	.reg .b64 	%rd<11>;

	ld.param.u64 	%rd1, [binToHex_param_0];
	ld.param.u64 	%rd2, [binToHex_param_1];
	cvta.to.global.u64 	%rd3, %rd2;
	cvta.to.global.u64 	%rd4, %rd1;
	mov.u32 	%r1, %ctaid.x;
	mov.u32 	%r2, %ntid.x;
	mov.u32 	%r3, %tid.x;
	mad.lo.s32 	%r4, %r1, %r2, %r3;
	mov.u32 	%r5, %ctaid.y;
	mov.u32 	%r6, %ntid.y;
	mov.u32 	%r7, %tid.y;
	mad.lo.s32 	%r8, %r5, %r6, %r7;
	cvt.u64.u32 	%rd5, %r8;
	mul.wide.u32 	%rd6, %r4, %r2;
	add.s64 	%rd7, %rd6, %rd5;
	add.s64 	%rd8, %rd4, %rd7;
	ld.global.u8 	%rs1, [%rd8];
	shr.u16 	%rs2, %rs1, 4;
	setp.lt.u16 	%p1, %rs1, 10;
	selp.b16 	%rs3, 48, 55, %p1;
	add.s16 	%rs4, %rs3, %rs1;
	shl.b64 	%rd9, %rd7, 1;
	add.s64 	%rd10, %rd3, %rd9;
	st.global.u8 	[%rd10], %rs4;
	setp.lt.u16 	%p2, %rs1, 160;
	selp.b16 	%rs5, 48, 55, %p2;
	add.s16 	%rs6, %rs5, %rs2;
	st.global.u8 	[%rd10+1], %rs6;
	ret;

}


// ===== COMPILED SASS (sm_100) =====

	.target	sm_100

	.elftype	@"ET_EXEC"


//--------------------- .note.nv.tkinfo           --------------------------
	.section	.note.nv.tkinfo,"",@"SHT_NOTE"
	.sectionflags	@"SHF_NOTE_NV_TKINFO"
	.tkinfo
        /*0018*/ 	.word	0x00000002
        /*0030*/ 	.string	""
        /*0030*/ 	.string	"ptxas"
        /*0030*/ 	.string	"Cuda compilation tools, release 13.0, V13.0.88"
        /*0030*/ 	.string	"Build cuda_13.0.r13.0/compiler.36424714_0"
        /*0030*/ 	.string	"-arch sm_100 -m 64 "



//--------------------- .note.nv.cuinfo           --------------------------
	.section	.note.nv.cuinfo,"",@"SHT_NOTE"
	.sectionflags	@"SHF_NOTE_NV_CUINFO"
        /*0018*/ 	.short	0x0002
        /*001a*/ 	.short	0x0064
        /*001c*/ 	.short	0x0082
	.zero		2


//--------------------- .nv.info                  --------------------------
	.section	.nv.info,"",@"SHT_CUDA_INFO"
	.align	4


	//----- nvinfo : EIATTR_REGCOUNT
	.align		4
        /*0000*/ 	.byte	0x04, 0x2f
        /*0002*/ 	.short	(.L_1 - .L_0)
	.align		4
.L_0:
        /*0004*/ 	.word	index@(binToHex)
        /*0008*/ 	.word	0x0000000e


	//----- nvinfo : EIATTR_FRAME_SIZE
	.align		4
.L_1:
        /*000c*/ 	.byte	0x04, 0x11
        /*000e*/ 	.short	(.L_3 - .L_2)
	.align		4
.L_2:
        /*0010*/ 	.word	index@(binToHex)
        /*0014*/ 	.word	0x00000000


	//----- nvinfo : EIATTR_MIN_STACK_SIZE
	.align		4
.L_3:
        /*0018*/ 	.byte	0x04, 0x12
        /*001a*/ 	.short	(.L_5 - .L_4)
	.align		4
.L_4:
        /*001c*/ 	.word	index@(binToHex)
        /*0020*/ 	.word	0x00000000
.L_5:


//--------------------- .nv.compat                --------------------------
	.section	.nv.compat,"",@"SHT_CUDA_COMPAT_INFO"
	.align	4
        /*0000*/ 	.byte	0x02, 0x09, 0x00, 0x00, 0x02, 0x02, 0x01, 0x00, 0x02, 0x05, 0x05, 0x00, 0x03, 0x07, 0x01, 0x01
        /*0010*/ 	.byte	0x02, 0x03, 0x00, 0x00, 0x02, 0x06, 0x01, 0x00, 0x04, 0x0b, 0x08, 0x00, 0x09, 0x00, 0x00, 0x00
        /*0020*/ 	.byte	0x00, 0x00, 0x00, 0x00


//--------------------- .nv.info.binToHex         --------------------------
	.section	.nv.info.binToHex,"",@"SHT_CUDA_INFO"
	.sectionflags	@""
	.align	4


	//----- nvinfo : EIATTR_CUDA_API_VERSION
	.align		4
        /*0000*/ 	.byte	0x04, 0x37
        /*0002*/ 	.short	(.L_7 - .L_6)
.L_6:
        /*0004*/ 	.word	0x00000082


	//----- nvinfo : EIATTR_KPARAM_INFO
	.align		4
.L_7:
        /*0008*/ 	.byte	0x04, 0x17
        /*000a*/ 	.short	(.L_9 - .L_8)
.L_8:
        /*000c*/ 	.word	0x00000000
        /*0010*/ 	.short	0x0001
        /*0012*/ 	.short	0x0008
        /*0014*/ 	.byte	0x00, 0xf5, 0x21, 0x00


	//----- nvinfo : EIATTR_KPARAM_INFO
	.align		4
.L_9:
        /*0018*/ 	.byte	0x04, 0x17
        /*001a*/ 	.short	(.L_11 - .L_10)
.L_10:
        /*001c*/ 	.word	0x00000000
        /*0020*/ 	.short	0x0000
        /*0022*/ 	.short	0x0000
        /*0024*/ 	.byte	0x00, 0xf5, 0x21, 0x00


	//----- nvinfo : EIATTR_SPARSE_MMA_MASK
	.align		4
.L_11:
        /*0028*/ 	.byte	0x03, 0x50
        /*002a*/ 	.short	0x0000


	//----- nvinfo : EIATTR_MAXREG_COUNT
	.align		4
        /*002c*/ 	.byte	0x03, 0x1b
        /*002e*/ 	.short	0x00ff


	//----- nvinfo : EIATTR_MERCURY_ISA_VERSION
	.align		4
        /*0030*/ 	.byte	0x03, 0x5f
        /*0032*/ 	.short	0x0101


	//----- nvinfo : EIATTR_VRC_CTA_INIT_COUNT
	.align		4
        /*0034*/ 	.byte	0x02, 0x4a
	.zero		1
	.zero		1


	//----- nvinfo : EIATTR_EXIT_INSTR_OFFSETS
	.align		4
        /*0038*/ 	.byte	0x04, 0x1c
        /*003a*/ 	.short	(.L_13 - .L_12)


	//   ....[0]....
.L_12:
        /*003c*/ 	.word	0x000001b0


	//----- nvinfo : EIATTR_CBANK_PARAM_SIZE
	.align		4
.L_13:
        /*0040*/ 	.byte	0x03, 0x19
        /*0042*/ 	.short	0x0010


	//----- nvinfo : EIATTR_PARAM_CBANK
	.align		4
        /*0044*/ 	.byte	0x04, 0x0a
        /*0046*/ 	.short	(.L_15 - .L_14)
	.align		4
.L_14:
        /*0048*/ 	.word	index@(.nv.constant0.binToHex)
        /*004c*/ 	.short	0x0380
        /*004e*/ 	.short	0x0010


	//----- nvinfo : EIATTR_SW_WAR
	.align		4
.L_15:
        /*0050*/ 	.byte	0x04, 0x36
        /*0052*/ 	.short	(.L_17 - .L_16)
.L_16:
        /*0054*/ 	.word	0x00000008
.L_17:


//--------------------- .nv.callgraph             --------------------------
	.section	.nv.callgraph,"",@"SHT_CUDA_CALLGRAPH"
	.align	4
	.sectionentsize	8
	.align		4
        /*0000*/ 	.word	0x00000000
	.align		4
        /*0004*/ 	.word	0xffffffff
	.align		4
        /*0008*/ 	.word	0x00000000
	.align		4
        /*000c*/ 	.word	0xfffffffe
	.align		4
        /*0010*/ 	.word	0x00000000
	.align		4
        /*0014*/ 	.word	0xfffffffd
	.align		4
        /*0018*/ 	.word	0x00000000
	.align		4
        /*001c*/ 	.word	0xfffffffc


//--------------------- .text.binToHex            --------------------------
	.section	.text.binToHex,"ax",@progbits
	.align	128
        .global         binToHex
        .type           binToHex,@function
        .size           binToHex,(.L_x_1 - binToHex)
        .other          binToHex,@"STO_CUDA_ENTRY STV_DEFAULT"
binToHex:
.text.binToHex:
[----:B------:R-:W-:Y:S01]  /*0000*/  LDC R1, c[0x0][0x37c] ;  /* 0x0000df00ff017b82 */ /* 0x000fe20000000800 */
[----:B------:R-:W0:Y:S07]  /*0010*/  S2R R3, SR_TID.Y ;  /* 0x0000000000037919 */ /* 0x000e2e0000002200 */
[----:B------:R-:W1:Y:S01]  /*0020*/  LDC R0, c[0x0][0x360] ;  /* 0x0000d800ff007b82 */ /* 0x000e620000000800 */
[----:B------:R-:W2:Y:S01]  /*0030*/  LDCU.128 UR8, c[0x0][0x380] ;  /* 0x00007000ff0877ac */ /* 0x000ea20008000c00 */
[----:B------:R-:W1:Y:S06]  /*0040*/  S2R R5, SR_TID.X ;  /* 0x0000000000057919 */ /* 0x000e6c0000002100 */
[----:B------:R-:W0:Y:S08]  /*0050*/  S2UR UR5, SR_CTAID.Y ;  /* 0x00000000000579c3 */ /* 0x000e300000002600 */
[----:B------:R-:W0:Y:S08]  /*0060*/  LDC R2, c[0x0][0x364] ;  /* 0x0000d900ff027b82 */ /* 0x000e300000000800 */
[----:B------:R-:W1:Y:S01]  /*0070*/  S2UR UR4, SR_CTAID.X ;  /* 0x00000000000479c3 */ /* 0x000e620000002500 */
[----:B0-----:R-:W-:-:S02]  /*0080*/  IMAD R2, R2, UR5, R3 ;  /* 0x0000000502027c24 */ /* 0x001fc4000f8e0203 */
[----:B------:R-:W-:Y:S02]  /*0090*/  IMAD.MOV.U32 R3, RZ, RZ, RZ ;  /* 0x000000ffff037224 */ /* 0x000fe400078e00ff */
[----:B-1----:R-:W-:Y:S01]  /*00a0*/  IMAD R5, R0, UR4, R5 ;  /* 0x0000000400057c24 */ /* 0x002fe2000f8e0205 */
[----:B------:R-:W0:Y:S03]  /*00b0*/  LDCU.64 UR4, c[0x0][0x358] ;  /* 0x00006b00ff0477ac */ /* 0x000e260008000a00 */
[----:B------:R-:W-:-:S03]  /*00c0*/  IMAD.WIDE.U32 R2, R5, R0, R2 ;  /* 0x0000000005027225 */ /* 0x000fc600078e0002 */
[----:B--2---:R-:W-:-:S04]  /*00d0*/  IADD3 R6, P0, PT, R2, UR8, RZ ;  /* 0x0000000802067c10 */ /* 0x004fc8000ff1e0ff */
[----:B------:R-:W-:-:S05]  /*00e0*/  IADD3.X R7, PT, PT, R3, UR9, RZ, P0, !PT ;  /* 0x0000000903077c10 */ /* 0x000fca00087fe4ff */
[----:B0-----:R-:W2:Y:S01]  /*00f0*/  LDG.E.U8 R6, desc[UR4][R6.64] ;  /* 0x0000000406067981 */ /* 0x001ea2000c1e1100 */
[----:B------:R-:W-:-:S04]  /*0100*/  LEA R4, P2, R2, UR10, 0x1 ;  /* 0x0000000a02047c11 */ /* 0x000fc8000f8408ff */
[----:B------:R-:W-:Y:S02]  /*0110*/  LEA.HI.X R5, R2, UR11, R3, 0x1, P2 ;  /* 0x0000000b02057c11 */ /* 0x000fe400090f0c03 */
[C---:B--2---:R-:W-:Y:S01]  /*0120*/  ISETP.GE.U32.AND P0, PT, R6.reuse, 0xa, PT ;  /* 0x0000000a0600780c */ /* 0x044fe20003f06070 */
[C---:B------:R-:W-:Y:S01]  /*0130*/  VIADD R9, R6.reuse, 0x30 ;  /* 0x0000003006097836 */ /* 0x040fe20000000000 */
[C---:B------:R-:W-:Y:S02]  /*0140*/  ISETP.GE.U32.AND P1, PT, R6.reuse, 0xa0, PT ;  /* 0x000000a00600780c */ /* 0x040fe40003f26070 */
[----:B------:R-:W-:Y:S02]  /*0150*/  SHF.R.U32.HI R0, RZ, 0x4, R6 ;  /* 0x00000004ff007819 */ /* 0x000fe40000011606 */
[----:B------:R-:W-:-:S07]  /*0160*/  LEA.HI R11, R6, 0x30, RZ, 0x1c ;  /* 0x00000030060b7811 */ /* 0x000fce00078fe0ff */
[----:B------:R-:W-:Y:S02]  /*0170*/  @P0 VIADD R9, R6, 0x37 ;  /* 0x0000003706090836 */ /* 0x000fe40000000000 */
[----:B------:R-:W-:-:S03]  /*0180*/  @P1 VIADD R11, R0, 0x37 ;  /* 0x00000037000b1836 */ /* 0x000fc60000000000 */
[----:B------:R-:W-:Y:S04]  /*0190*/  STG.E.U8 desc[UR4][R4.64], R9 ;  /* 0x0000000904007986 */ /* 0x000fe8000c101104 */
[----:B------:R-:W-:Y:S01]  /*01a0*/  STG.E.U8 desc[UR4][R4.64+0x1], R11 ;  /* 0x0000010b04007986 */ /* 0x000fe2000c101104 */
[----:B------:R-:W-:Y:S05]  /*01b0*/  EXIT ;  /* 0x000000000000794d */ /* 0x000fea0003800000 */
.L_x_0:
[----:B------:R-:W-:-:S00]  /*01c0*/  BRA `(.L_x_0) ;  /* 0xfffffffc00fc7947 */ /* 0x000fc0000383ffff */
[----:B------:R-:W-:-:S00]  /*01d0*/  NOP ;  /* 0x0000000000007918 */ /* 0x000fc00000000000 */
        /* <DEDUP_REMOVED lines=10> */
.L_x_1:


//--------------------- .nv.shared.reserved.0     --------------------------
	.section	.nv.shared.reserved.0,"aw",@nobits
	.weak		__nv_reservedSMEM_offset_0_alias
	.size		__nv_reservedSMEM_offset_0_alias, 0, 64
	.other		__nv_reservedSMEM_offset_0_alias,@"STO_CUDA_RESERVED_SHARED STV_DEFAULT"
__nv_reservedSMEM_offset_0_alias:
	.zero		0
	.zero		64


//--------------------- .nv.constant0.binToHex    --------------------------
	.section	.nv.constant0.binToHex,"a",@progbits
	.sectionflags	@""
	.align	4
.nv.constant0.binToHex:
	.zero		912


//--------------------- SYMBOLS --------------------------

	.type		.nv.reservedSmem.offset0,@object
	.size		.nv.reservedSmem.offset0,0x4
